//
// Generated by NVIDIA NVVM Compiler
//
// Compiler Build ID: CL-36424714
// Cuda compilation tools, release 13.0, V13.0.88
// Based on NVVM 20.0.0
//

.version 9.0
.target sm_100
.address_size 64

	// .globl	_Z25MatrixMultiplicationNaivePfS_S_i

.visible .entry _Z25MatrixMultiplicationNaivePfS_S_i(
	.param .u64 .ptr .align 1 _Z25MatrixMultiplicationNaivePfS_S_i_param_0,
	.param .u64 .ptr .align 1 _Z25MatrixMultiplicationNaivePfS_S_i_param_1,
	.param .u64 .ptr .align 1 _Z25MatrixMultiplicationNaivePfS_S_i_param_2,
	.param .u32 _Z25MatrixMultiplicationNaivePfS_S_i_param_3
)
{
	.reg .pred 	%p<10>;
	.reg .b32 	%r<81>;
	.reg .b32 	%f<56>;
	.reg .b64 	%rd<48>;

	ld.param.u64 	%rd6, [_Z25MatrixMultiplicationNaivePfS_S_i_param_0];
	ld.param.u64 	%rd7, [_Z25MatrixMultiplicationNaivePfS_S_i_param_1];
	ld.param.u64 	%rd5, [_Z25MatrixMultiplicationNaivePfS_S_i_param_2];
	ld.param.u32 	%r44, [_Z25MatrixMultiplicationNaivePfS_S_i_param_3];
	cvta.to.global.u64 	%rd1, %rd7;
	cvta.to.global.u64 	%rd2, %rd6;
	mov.u32 	%r45, %ctaid.x;
	mov.u32 	%r46, %ntid.x;
	mov.u32 	%r47, %tid.x;
	mad.lo.s32 	%r1, %r45, %r46, %r47;
	mov.u32 	%r48, %ctaid.y;
	mov.u32 	%r49, %ntid.y;
	mul.lo.s32 	%r2, %r48, %r49;
	mov.u32 	%r3, %tid.y;
	add.s32 	%r50, %r2, %r3;
	max.s32 	%r51, %r1, %r50;
	setp.ge.s32 	%p1, %r51, %r44;
	@%p1 bra 	$L__BB0_12;
	cvta.to.global.u64 	%rd8, %rd5;
	mul.lo.s32 	%r5, %r44, %r1;
	add.s32 	%r53, %r5, %r50;
	mul.wide.s32 	%rd9, %r53, 4;
	add.s64 	%rd3, %rd8, %rd9;
	mov.b32 	%r79, 0;
	st.global.u32 	[%rd3], %r79;
	and.b32  	%r6, %r44, 7;
	setp.lt.u32 	%p2, %r44, 8;
	mov.f32 	%f53, 0f00000000;
	@%p2 bra 	$L__BB0_4;
	and.b32  	%r79, %r44, 2147483640;
	neg.s32 	%r77, %r79;
	add.s32 	%r54, %r3, %r44;
	add.s32 	%r76, %r54, %r2;
	shl.b32 	%r10, %r44, 3;
	shl.b32 	%r55, %r44, 1;
	add.s32 	%r75, %r50, %r55;
	mad.lo.s32 	%r74, %r44, 3, %r50;
	shl.b32 	%r56, %r44, 2;
	add.s32 	%r73, %r50, %r56;
	mad.lo.s32 	%r72, %r44, 5, %r50;
	mad.lo.s32 	%r71, %r44, 6, %r50;
	mad.lo.s32 	%r70, %r44, 7, %r50;
	add.s64 	%rd4, %rd2, 16;
	mov.f32 	%f53, 0f00000000;
	mov.u32 	%r68, %r5;
	mov.u32 	%r69, %r50;
$L__BB0_3:
	.pragma "nounroll";
	mul.wide.s32 	%rd10, %r68, 4;
	add.s64 	%rd11, %rd4, %rd10;
	ld.global.f32 	%f10, [%rd11+-16];
	mul.wide.u32 	%rd12, %r69, 4;
	add.s64 	%rd13, %rd1, %rd12;
	ld.global.f32 	%f11, [%rd13];
	fma.rn.f32 	%f12, %f10, %f11, %f53;
	st.global.f32 	[%rd3], %f12;
	ld.global.f32 	%f13, [%rd11+-12];
	mul.wide.u32 	%rd14, %r76, 4;
	add.s64 	%rd15, %rd1, %rd14;
	ld.global.f32 	%f14, [%rd15];
	fma.rn.f32 	%f15, %f13, %f14, %f12;
	st.global.f32 	[%rd3], %f15;
	ld.global.f32 	%f16, [%rd11+-8];
	mul.wide.u32 	%rd16, %r75, 4;
	add.s64 	%rd17, %rd1, %rd16;
	ld.global.f32 	%f17, [%rd17];
	fma.rn.f32 	%f18, %f16, %f17, %f15;
	st.global.f32 	[%rd3], %f18;
	ld.global.f32 	%f19, [%rd11+-4];
	mul.wide.u32 	%rd18, %r74, 4;
	add.s64 	%rd19, %rd1, %rd18;
	ld.global.f32 	%f20, [%rd19];
	fma.rn.f32 	%f21, %f19, %f20, %f18;
	st.global.f32 	[%rd3], %f21;
	ld.global.f32 	%f22, [%rd11];
	mul.wide.u32 	%rd20, %r73, 4;
	add.s64 	%rd21, %rd1, %rd20;
	ld.global.f32 	%f23, [%rd21];
	fma.rn.f32 	%f24, %f22, %f23, %f21;
	st.global.f32 	[%rd3], %f24;
	ld.global.f32 	%f25, [%rd11+4];
	mul.wide.u32 	%rd22, %r72, 4;
	add.s64 	%rd23, %rd1, %rd22;
	ld.global.f32 	%f26, [%rd23];
	fma.rn.f32 	%f27, %f25, %f26, %f24;
	st.global.f32 	[%rd3], %f27;
	ld.global.f32 	%f28, [%rd11+8];
	mul.wide.u32 	%rd24, %r71, 4;
	add.s64 	%rd25, %rd1, %rd24;
	ld.global.f32 	%f29, [%rd25];
	fma.rn.f32 	%f30, %f28, %f29, %f27;
	st.global.f32 	[%rd3], %f30;
	ld.global.f32 	%f31, [%rd11+12];
	mul.wide.u32 	%rd26, %r70, 4;
	add.s64 	%rd27, %rd1, %rd26;
	ld.global.f32 	%f32, [%rd27];
	fma.rn.f32 	%f53, %f31, %f32, %f30;
	st.global.f32 	[%rd3], %f53;
	add.s32 	%r77, %r77, 8;
	add.s32 	%r76, %r76, %r10;
	add.s32 	%r75, %r75, %r10;
	add.s32 	%r74, %r74, %r10;
	add.s32 	%r73, %r73, %r10;
	add.s32 	%r72, %r72, %r10;
	add.s32 	%r71, %r71, %r10;
	add.s32 	%r70, %r70, %r10;
	add.s32 	%r69, %r69, %r10;
	add.s32 	%r68, %r68, 8;
	setp.ne.s32 	%p3, %r77, 0;
	@%p3 bra 	$L__BB0_3;
$L__BB0_4:
	setp.eq.s32 	%p4, %r6, 0;
	@%p4 bra 	$L__BB0_12;
	and.b32  	%r38, %r44, 3;
	setp.lt.u32 	%p5, %r6, 4;
	@%p5 bra 	$L__BB0_7;
	add.s32 	%r57, %r79, %r5;
	mul.wide.s32 	%rd28, %r57, 4;
	add.s64 	%rd29, %rd2, %rd28;
	ld.global.f32 	%f33, [%rd29];
	mad.lo.s32 	%r58, %r79, %r44, %r50;
	mul.wide.u32 	%rd30, %r58, 4;
	add.s64 	%rd31, %rd1, %rd30;
	ld.global.f32 	%f34, [%rd31];
	fma.rn.f32 	%f35, %f33, %f34, %f53;
	st.global.f32 	[%rd3], %f35;
	ld.global.f32 	%f36, [%rd29+4];
	add.s32 	%r59, %r58, %r44;
	mul.wide.u32 	%rd32, %r59, 4;
	add.s64 	%rd33, %rd1, %rd32;
	ld.global.f32 	%f37, [%rd33];
	fma.rn.f32 	%f38, %f36, %f37, %f35;
	st.global.f32 	[%rd3], %f38;
	ld.global.f32 	%f39, [%rd29+8];
	add.s32 	%r60, %r59, %r44;
	mul.wide.u32 	%rd34, %r60, 4;
	add.s64 	%rd35, %rd1, %rd34;
	ld.global.f32 	%f40, [%rd35];
	fma.rn.f32 	%f41, %f39, %f40, %f38;
	st.global.f32 	[%rd3], %f41;
	ld.global.f32 	%f42, [%rd29+12];
	add.s32 	%r61, %r60, %r44;
	mul.wide.u32 	%rd36, %r61, 4;
	add.s64 	%rd37, %rd1, %rd36;
	ld.global.f32 	%f43, [%rd37];
	fma.rn.f32 	%f53, %f42, %f43, %f41;
	st.global.f32 	[%rd3], %f53;
	add.s32 	%r79, %r79, 4;
$L__BB0_7:
	setp.eq.s32 	%p6, %r38, 0;
	@%p6 bra 	$L__BB0_12;
	setp.eq.s32 	%p7, %r38, 1;
	@%p7 bra 	$L__BB0_10;
	add.s32 	%r62, %r79, %r5;
	mul.wide.s32 	%rd38, %r62, 4;
	add.s64 	%rd39, %rd2, %rd38;
	ld.global.f32 	%f44, [%rd39];
	mad.lo.s32 	%r63, %r79, %r44, %r50;
	mul.wide.u32 	%rd40, %r63, 4;
	add.s64 	%rd41, %rd1, %rd40;
	ld.global.f32 	%f45, [%rd41];
	fma.rn.f32 	%f46, %f44, %f45, %f53;
	st.global.f32 	[%rd3], %f46;
	ld.global.f32 	%f47, [%rd39+4];
	add.s32 	%r64, %r63, %r44;
	mul.wide.u32 	%rd42, %r64, 4;
	add.s64 	%rd43, %rd1, %rd42;
	ld.global.f32 	%f48, [%rd43];
	fma.rn.f32 	%f53, %f47, %f48, %f46;
	st.global.f32 	[%rd3], %f53;
	add.s32 	%r79, %r79, 2;
$L__BB0_10:
	and.b32  	%r65, %r44, 1;
	setp.eq.b32 	%p8, %r65, 1;
	not.pred 	%p9, %p8;
	@%p9 bra 	$L__BB0_12;
	add.s32 	%r66, %r79, %r5;
	mul.wide.s32 	%rd44, %r66, 4;
	add.s64 	%rd45, %rd2, %rd44;
	ld.global.f32 	%f49, [%rd45];
	mad.lo.s32 	%r67, %r79, %r44, %r50;
	mul.wide.u32 	%rd46, %r67, 4;
	add.s64 	%rd47, %rd1, %rd46;
	ld.global.f32 	%f50, [%rd47];
	fma.rn.f32 	%f51, %f49, %f50, %f53;
	st.global.f32 	[%rd3], %f51;
$L__BB0_12:
	ret;

}


// ===== COMPILED SASS (sm_100) =====

	.target	sm_100

	.elftype	@"ET_EXEC"


//--------------------- .note.nv.tkinfo           --------------------------
	.section	.note.nv.tkinfo,"",@"SHT_NOTE"
	.sectionflags	@"SHF_NOTE_NV_TKINFO"
	.tkinfo
        /*0018*/ 	.word	0x00000002
        /*0030*/ 	.string	""
        /*0030*/ 	.string	"ptxas"
        /*0030*/ 	.string	"Cuda compilation tools, release 13.0, V13.0.88"
        /*0030*/ 	.string	"Build cuda_13.0.r13.0/compiler.36424714_0"
        /*0030*/ 	.string	"-arch sm_100 -m 64 "



//--------------------- .note.nv.cuinfo           --------------------------
	.section	.note.nv.cuinfo,"",@"SHT_NOTE"
	.sectionflags	@"SHF_NOTE_NV_CUINFO"
        /*0018*/ 	.short	0x0002
        /*001a*/ 	.short	0x0064
        /*001c*/ 	.short	0x0082
	.zero		2


//--------------------- .nv.info                  --------------------------
	.section	.nv.info,"",@"SHT_CUDA_INFO"
	.align	4


	//----- nvinfo : EIATTR_REGCOUNT
	.align		4
        /*0000*/ 	.byte	0x04, 0x2f
        /*0002*/ 	.short	(.L_1 - .L_0)
	.align		4
.L_0:
        /*0004*/ 	.word	index@(_Z25MatrixMultiplicationNaivePfS_S_i)
        /*0008*/ 	.word	0x00000020


	//----- nvinfo : EIATTR_FRAME_SIZE
	.align		4
.L_1:
        /*000c*/ 	.byte	0x04, 0x11
        /*000e*/ 	.short	(.L_3 - .L_2)
	.align		4
.L_2:
        /*0010*/ 	.word	index@(_Z25MatrixMultiplicationNaivePfS_S_i)
        /*0014*/ 	.word	0x00000000


	//----- nvinfo : EIATTR_MIN_STACK_SIZE
	.align		4
.L_3:
        /*0018*/ 	.byte	0x04, 0x12
        /*001a*/ 	.short	(.L_5 - .L_4)
	.align		4
.L_4:
        /*001c*/ 	.word	index@(_Z25MatrixMultiplicationNaivePfS_S_i)
        /*0020*/ 	.word	0x00000000
.L_5:


//--------------------- .nv.compat                --------------------------
	.section	.nv.compat,"",@"SHT_CUDA_COMPAT_INFO"
	.align	4
        /*0000*/ 	.byte	0x02, 0x09, 0x00, 0x00, 0x02, 0x02, 0x01, 0x00, 0x02, 0x05, 0x05, 0x00, 0x03, 0x07, 0x01, 0x01
        /*0010*/ 	.byte	0x02, 0x03, 0x00, 0x00, 0x02, 0x06, 0x01, 0x00, 0x04, 0x0b, 0x08, 0x00, 0x09, 0x00, 0x00, 0x00
        /*0020*/ 	.byte	0x00, 0x00, 0x00, 0x00


//--------------------- .nv.info._Z25MatrixMultiplicationNaivePfS_S_i --------------------------
	.section	.nv.info._Z25MatrixMultiplicationNaivePfS_S_i,"",@"SHT_CUDA_INFO"
	.sectionflags	@""
	.align	4


	//----- nvinfo : EIATTR_CUDA_API_VERSION
	.align		4
        /*0000*/ 	.byte	0x04, 0x37
        /*0002*/ 	.short	(.L_7 - .L_6)
.L_6:
        /*0004*/ 	.word	0x00000082


	//----- nvinfo : EIATTR_KPARAM_INFO
	.align		4
.L_7:
        /*0008*/ 	.byte	0x04, 0x17
        /*000a*/ 	.short	(.L_9 - .L_8)
.L_8:
        /*000c*/ 	.word	0x00000000
        /*0010*/ 	.short	0x0003
        /*0012*/ 	.short	0x0018
        /*0014*/ 	.byte	0x00, 0xf0, 0x11, 0x00


	//----- nvinfo : EIATTR_KPARAM_INFO
	.align		4
.L_9:
        /*0018*/ 	.byte	0x04, 0x17
        /*001a*/ 	.short	(.L_11 - .L_10)
.L_10:
        /*001c*/ 	.word	0x00000000
        /*0020*/ 	.short	0x0002
        /*0022*/ 	.short	0x0010
        /*0024*/ 	.byte	0x00, 0xf5, 0x21, 0x00


	//----- nvinfo : EIATTR_KPARAM_INFO
	.align		4
.L_11:
        /*0028*/ 	.byte	0x04, 0x17
        /*002a*/ 	.short	(.L_13 - .L_12)
.L_12:
        /*002c*/ 	.word	0x00000000
        /*0030*/ 	.short	0x0001
        /*0032*/ 	.short	0x0008
        /*0034*/ 	.byte	0x00, 0xf5, 0x21, 0x00


	//----- nvinfo : EIATTR_KPARAM_INFO
	.align		4
.L_13:
        /*0038*/ 	.byte	0x04, 0x17
        /*003a*/ 	.short	(.L_15 - .L_14)
.L_14:
        /*003c*/ 	.word	0x00000000
        /*0040*/ 	.short	0x0000
        /*0042*/ 	.short	0x0000
        /*0044*/ 	.byte	0x00, 0xf5, 0x21, 0x00


	//----- nvinfo : EIATTR_SPARSE_MMA_MASK
	.align		4
.L_15:
        /*0048*/ 	.byte	0x03, 0x50
        /*004a*/ 	.short	0x0000


	//----- nvinfo : EIATTR_MAXREG_COUNT
	.align		4
        /*004c*/ 	.byte	0x03, 0x1b
        /*004e*/ 	.short	0x00ff


	//----- nvinfo : EIATTR_MERCURY_ISA_VERSION
	.align		4
        /*0050*/ 	.byte	0x03, 0x5f
        /*0052*/ 	.short	0x0101


	//----- nvinfo : EIATTR_VRC_CTA_INIT_COUNT
	.align		4
        /*0054*/ 	.byte	0x02, 0x4a
	.zero		1
	.zero		1


	//----- nvinfo : EIATTR_EXIT_INSTR_OFFSETS
	.align		4
        /*0058*/ 	.byte	0x04, 0x1c
        /*005a*/ 	.short	(.L_17 - .L_16)


	//   ....[0]....
.L_16:
        /*005c*/ 	.word	0x000000d0


	//   ....[1]....
        /*0060*/ 	.word	0x00000610


	//   ....[2]....
        /*0064*/ 	.word	0x00000830


	//   ....[3]....
        /*0068*/ 	.word	0x00000990


	//   ....[4]....
        /*006c*/ 	.word	0x00000a40


	//----- nvinfo : EIATTR_CBANK_PARAM_SIZE
	.align		4
.L_17:
        /*0070*/ 	.byte	0x03, 0x19
        /*0072*/ 	.short	0x001c


	//----- nvinfo : EIATTR_PARAM_CBANK
	.align		4
        /*0074*/ 	.byte	0x04, 0x0a
        /*0076*/ 	.short	(.L_19 - .L_18)
	.align		4
.L_18:
        /*0078*/ 	.word	index@(.nv.constant0._Z25MatrixMultiplicationNaivePfS_S_i)
        /*007c*/ 	.short	0x0380
        /*007e*/ 	.short	0x001c


	//----- nvinfo : EIATTR_SW_WAR
	.align		4
.L_19:
        /*0080*/ 	.byte	0x04, 0x36
        /*0082*/ 	.short	(.L_21 - .L_20)
.L_20:
        /*0084*/ 	.word	0x00000008
.L_21:


//--------------------- .nv.callgraph             --------------------------
	.section	.nv.callgraph,"",@"SHT_CUDA_CALLGRAPH"
	.align	4
	.sectionentsize	8
	.align		4
        /*0000*/ 	.word	0x00000000
	.align		4
        /*0004*/ 	.word	0xffffffff
	.align		4
        /*0008*/ 	.word	0x00000000
	.align		4
        /*000c*/ 	.word	0xfffffffe
	.align		4
        /*0010*/ 	.word	0x00000000
	.align		4
        /*0014*/ 	.word	0xfffffffd
	.align		4
        /*0018*/ 	.word	0x00000000
	.align		4
        /*001c*/ 	.word	0xfffffffc


//--------------------- .text._Z25MatrixMultiplicationNaivePfS_S_i --------------------------
	.section	.text._Z25MatrixMultiplicationNaivePfS_S_i,"ax",@progbits
	.align	128
        .global         _Z25MatrixMultiplicationNaivePfS_S_i
        .type           _Z25MatrixMultiplicationNaivePfS_S_i,@function
        .size           _Z25MatrixMultiplicationNaivePfS_S_i,(.L_x_5 - _Z25MatrixMultiplicationNaivePfS_S_i)
        .other          _Z25MatrixMultiplicationNaivePfS_S_i,@"STO_CUDA_ENTRY STV_DEFAULT"
_Z25MatrixMultiplicationNaivePfS_S_i:
.text._Z25MatrixMultiplicationNaivePfS_S_i:
[----:B------:R-:W-:Y:S01]  /*0000*/  LDC R1, c[0x0][0x37c] ;  /* 0x0000df00ff017b82 */ /* 0x000fe20000000800 */
[----:B------:R-:W0:Y:S07]  /*0010*/  S2R R3, SR_TID.X ;  /* 0x0000000000037919 */ /* 0x000e2e0000002100 */
[----:B------:R-:W1:Y:S01]  /*0020*/  S2UR UR4, SR_CTAID.Y ;  /* 0x00000000000479c3 */ /* 0x000e620000002600 */
[----:B------:R-:W2:Y:S07]  /*0030*/  S2R R7, SR_TID.Y ;  /* 0x0000000000077919 */ /* 0x000eae0000002200 */
[----:B------:R-:W0:Y:S08]  /*0040*/  S2UR UR6, SR_CTAID.X ;  /* 0x00000000000679c3 */ /* 0x000e300000002500 */
[----:B------:R-:W0:Y:S01]  /*0050*/  LDC R2, c[0x0][0x360] ;  /* 0x0000d800ff027b82 */ /* 0x000e220000000800 */
[----:B------:R-:W1:Y:S07]  /*0060*/  LDCU UR5, c[0x0][0x364] ;  /* 0x00006c80ff0577ac */ /* 0x000e6e0008000800 */
[----:B------:R-:W3:Y:S01]  /*0070*/  LDC R0, c[0x0][0x398] ;  /* 0x0000e600ff007b82 */ /* 0x000ee20000000800 */
[----:B-1----:R-:W-:Y:S01]  /*0080*/  UIMAD UR4, UR4, UR5, URZ ;  /* 0x00000005040472a4 */ /* 0x002fe2000f8e02ff */
[----:B0-----:R-:W-:-:S05]  /*0090*/  IMAD R2, R2, UR6, R3 ;  /* 0x0000000602027c24 */ /* 0x001fca000f8e0203 */
[----:B--2---:R-:W-:-:S04]  /*00a0*/  IADD3 R3, PT, PT, R7, UR4, RZ ;  /* 0x0000000407037c10 */ /* 0x004fc8000fffe0ff */
[----:B------:R-:W-:-:S04]  /*00b0*/  VIMNMX R5, PT, PT, R2, R3, !PT ;  /* 0x0000000302057248 */ /* 0x000fc80007fe0100 */
[----:B---3--:R-:W-:-:S13]  /*00c0*/  ISETP.GE.AND P0, PT, R5, R0, PT ;  /* 0x000000000500720c */ /* 0x008fda0003f06270 */
[----:B------:R-:W-:Y:S05]  /*00d0*/  @P0 EXIT ;  /* 0x000000000000094d */ /* 0x000fea0003800000 */
[----:B------:R-:W0:Y:S01]  /*00e0*/  LDC.64 R14, c[0x0][0x390] ;  /* 0x0000e400ff0e7b82 */ /* 0x000e220000000a00 */
[----:B------:R-:W1:Y:S01]  /*00f0*/  LDCU.64 UR8, c[0x0][0x358] ;  /* 0x00006b00ff0877ac */ /* 0x000e620008000a00 */
[----:B------:R-:W-:Y:S01]  /*0100*/  IMAD R2, R2, R0, RZ ;  /* 0x0000000002027224 */ /* 0x000fe200078e02ff */
[C---:B------:R-:W-:Y:S02]  /*0110*/  ISETP.GE.U32.AND P1, PT, R0.reuse, 0x8, PT ;  /* 0x000000080000780c */ /* 0x040fe40003f26070 */
[----:B------:R-:W-:Y:S02]  /*0120*/  LOP3.LUT R4, R0, 0x7, RZ, 0xc0, !PT ;  /* 0x0000000700047812 */ /* 0x000fe400078ec0ff */
[----:B------:R-:W-:Y:S02]  /*0130*/  IADD3 R5, PT, PT, R3, R2, RZ ;  /* 0x0000000203057210 */ /* 0x000fe40007ffe0ff */
[----:B------:R-:W-:Y:S02]  /*0140*/  ISETP.NE.AND P0, PT, R4, RZ, PT ;  /* 0x000000ff0400720c */ /* 0x000fe40003f05270 */
[----:B------:R-:W-:Y:S01]  /*0150*/  MOV R12, RZ ;  /* 0x000000ff000c7202 */ /* 0x000fe20000000f00 */
[----:B0-----:R-:W-:-:S04]  /*0160*/  IMAD.WIDE R14, R5, 0x4, R14 ;  /* 0x00000004050e7825 */ /* 0x001fc800078e020e */
[----:B------:R-:W-:Y:S01]  /*0170*/  HFMA2 R5, -RZ, RZ, 0, 0 ;  /* 0x00000000ff057431 */ /* 0x000fe200000001ff */
[----:B-1----:R0:W-:Y:S01]  /*0180*/  STG.E desc[UR8][R14.64], RZ ;  /* 0x000000ff0e007986 */ /* 0x0021e2000c101908 */
[----:B------:R-:W-:Y:S05]  /*0190*/  @!P1 BRA `(.L_x_0) ;  /* 0x00000004001c9947 */ /* 0x000fea0003800000 */
[----:B------:R-:W1:Y:S01]  /*01a0*/  LDCU.64 UR6, c[0x0][0x380] ;  /* 0x00007000ff0677ac */ /* 0x000e620008000a00 */
[C---:B------:R-:W-:Y:S01]  /*01b0*/  LOP3.LUT R5, R0.reuse, 0x7ffffff8, RZ, 0xc0, !PT ;  /* 0x7ffffff800057812 */ /* 0x040fe200078ec0ff */
[C---:B------:R-:W-:Y:S01]  /*01c0*/  IMAD R9, R0.reuse, 0x3, R3 ;  /* 0x0000000300097824 */ /* 0x040fe200078e0203 */
[C---:B------:R-:W-:Y:S01]  /*01d0*/  IADD3 R8, PT, PT, R0.reuse, UR4, R7 ;  /* 0x0000000400087c10 */ /* 0x040fe2000fffe007 */
[C-C-:B------:R-:W-:Y:S01]  /*01e0*/  IMAD R13, R0.reuse, 0x5, R3.reuse ;  /* 0x00000005000d7824 */ /* 0x140fe200078e0203 */
[CC--:B------:R-:W-:Y:S01]  /*01f0*/  LEA R7, R0.reuse, R3.reuse, 0x1 ;  /* 0x0000000300077211 */ /* 0x0c0fe200078e08ff */
[C-C-:B------:R-:W-:Y:S01]  /*0200*/  IMAD R25, R0.reuse, 0x6, R3.reuse ;  /* 0x0000000600197824 */ /* 0x140fe200078e0203 */
[C---:B------:R-:W-:Y:S01]  /*0210*/  LEA R11, R0.reuse, R3, 0x2 ;  /* 0x00000003000b7211 */ /* 0x040fe200078e10ff */
[----:B------:R-:W-:Y:S01]  /*0220*/  IMAD R27, R0, 0x7, R3 ;  /* 0x00000007001b7824 */ /* 0x000fe200078e0203 */
[----:B------:R-:W-:Y:S02]  /*0230*/  MOV R12, RZ ;  /* 0x000000ff000c7202 */ /* 0x000fe40000000f00 */
[----:B------:R-:W-:-:S02]  /*0240*/  MOV R10, R2 ;  /* 0x00000002000a7202 */ /* 0x000fc40000000f00 */
[----:B------:R-:W-:Y:S02]  /*0250*/  MOV R29, R3 ;  /* 0x00000003001d7202 */ /* 0x000fe40000000f00 */
[----:B------:R-:W-:Y:S01]  /*0260*/  IADD3 R6, PT, PT, -R5, RZ, RZ ;  /* 0x000000ff05067210 */ /* 0x000fe20007ffe1ff */
[----:B-1----:R-:W-:-:S04]  /*0270*/  UIADD3 UR5, UP0, UPT, UR6, 0x10, URZ ;  /* 0x0000001006057890 */ /* 0x002fc8000ff1e0ff */
[----:B------:R-:W-:-:S12]  /*0280*/  UIADD3.X UR6, UPT, UPT, URZ, UR7, URZ, UP0, !UPT ;  /* 0x00000007ff067290 */ /* 0x000fd800087fe4ff */
.L_x_1:
[----:B------:R-:W1:Y:S01]  /*0290*/  LDC.64 R16, c[0x0][0x388] ;  /* 0x0000e200ff107b82 */ /* 0x000e620000000a00 */
[----:B------:R-:W-:Y:S02]  /*02a0*/  MOV R20, UR5 ;  /* 0x0000000500147c02 */ /* 0x000fe40008000f00 */
[----:B------:R-:W-:-:S03]  /*02b0*/  MOV R21, UR6 ;  /* 0x0000000600157c02 */ /* 0x000fc60008000f00 */
[----:B------:R-:W-:-:S05]  /*02c0*/  IMAD.WIDE R20, R10, 0x4, R20 ;  /* 0x000000040a147825 */ /* 0x000fca00078e0214 */
[----:B--2---:R-:W2:Y:S01]  /*02d0*/  LDG.E R23, desc[UR8][R20.64+-0x10] ;  /* 0xfffff00814177981 */ /* 0x004ea2000c1e1900 */
[----:B-1----:R-:W-:-:S06]  /*02e0*/  IMAD.WIDE.U32 R18, R29, 0x4, R16 ;  /* 0x000000041d127825 */ /* 0x002fcc00078e0010 */
[----:B------:R-:W2:Y:S02]  /*02f0*/  LDG.E R18, desc[UR8][R18.64] ;  /* 0x0000000812127981 */ /* 0x000ea4000c1e1900 */
[----:B--2---:R-:W-:Y:S01]  /*0300*/  FFMA R12, R23, R18, R12 ;  /* 0x00000012170c7223 */ /* 0x004fe2000000000c */
[----:B------:R-:W-:-:S04]  /*0310*/  IMAD.WIDE.U32 R18, R8, 0x4, R16 ;  /* 0x0000000408127825 */ /* 0x000fc800078e0010 */
[----:B------:R1:W-:Y:S04]  /*0320*/  STG.E desc[UR8][R14.64], R12 ;  /* 0x0000000c0e007986 */ /* 0x0003e8000c101908 */
[----:B------:R-:W2:Y:S04]  /*0330*/  LDG.E R22, desc[UR8][R18.64] ;  /* 0x0000000812167981 */ /* 0x000ea8000c1e1900 */
[----:B------:R-:W2:Y:S02]  /*0340*/  LDG.E R23, desc[UR8][R20.64+-0xc] ;  /* 0xfffff40814177981 */ /* 0x000ea4000c1e1900 */
[----:B--2---:R-:W-:Y:S01]  /*0350*/  FFMA R24, R23, R22, R12 ;  /* 0x0000001617187223 */ /* 0x004fe2000000000c */
[----:B------:R-:W-:-:S04]  /*0360*/  IMAD.WIDE.U32 R22, R7, 0x4, R16 ;  /* 0x0000000407167825 */ /* 0x000fc800078e0010 */
[----:B------:R2:W-:Y:S04]  /*0370*/  STG.E desc[UR8][R14.64], R24 ;  /* 0x000000180e007986 */ /* 0x0005e8000c101908 */
[----:B------:R-:W3:Y:S04]  /*0380*/  LDG.E R23, desc[UR8][R22.64] ;  /* 0x0000000816177981 */ /* 0x000ee8000c1e1900 */
[----:B------:R-:W3:Y:S02]  /*0390*/  LDG.E R26, desc[UR8][R20.64+-0x8] ;  /* 0xfffff808141a7981 */ /* 0x000ee4000c1e1900 */
[----:B---3--:R-:W-:Y:S01]  /*03a0*/  FFMA R26, R26, R23, R24 ;  /* 0x000000171a1a7223 */ /* 0x008fe20000000018 */
[----:B------:R-:W-:-:S04]  /*03b0*/  IMAD.WIDE.U32 R22, R9, 0x4, R16 ;  /* 0x0000000409167825 */ /* 0x000fc800078e0010 */
[----:B------:R3:W-:Y:S04]  /*03c0*/  STG.E desc[UR8][R14.64], R26 ;  /* 0x0000001a0e007986 */ /* 0x0007e8000c101908 */
[----:B-1----:R-:W4:Y:S04]  /*03d0*/  LDG.E R12, desc[UR8][R22.64] ;  /* 0x00000008160c7981 */ /* 0x002f28000c1e1900 */
[----:B------:R-:W4:Y:S02]  /*03e0*/  LDG.E R19, desc[UR8][R20.64+-0x4] ;  /* 0xfffffc0814137981 */ /* 0x000f24000c1e1900 */
[----:B----4-:R-:W-:Y:S01]  /*03f0*/  FFMA R12, R19, R12, R26 ;  /* 0x0000000c130c7223 */ /* 0x010fe2000000001a */
[----:B------:R-:W-:-:S04]  /*0400*/  IMAD.WIDE.U32 R18, R11, 0x4, R16 ;  /* 0x000000040b127825 */ /* 0x000fc800078e0010 */
[----:B------:R1:W-:Y:S04]  /*0410*/  STG.E desc[UR8][R14.64], R12 ;  /* 0x0000000c0e007986 */ /* 0x0003e8000c101908 */
[----:B------:R-:W4:Y:S04]  /*0420*/  LDG.E R19, desc[UR8][R18.64] ;  /* 0x0000000812137981 */ /* 0x000f28000c1e1900 */
[----:B--2---:R-:W4:Y:S02]  /*0430*/  LDG.E R24, desc[UR8][R20.64] ;  /* 0x0000000814187981 */ /* 0x004f24000c1e1900 */
[----:B----4-:R-:W-:Y:S01]  /*0440*/  FFMA R24, R24, R19, R12 ;  /* 0x0000001318187223 */ /* 0x010fe2000000000c */
[----:B------:R-:W-:-:S04]  /*0450*/  IMAD.WIDE.U32 R18, R13, 0x4, R16 ;  /* 0x000000040d127825 */ /* 0x000fc800078e0010 */
[----:B------:R2:W-:Y:S04]  /*0460*/  STG.E desc[UR8][R14.64], R24 ;  /* 0x000000180e007986 */ /* 0x0005e8000c101908 */
[----:B---3--:R-:W3:Y:S04]  /*0470*/  LDG.E R26, desc[UR8][R18.64] ;  /* 0x00000008121a7981 */ /* 0x008ee8000c1e1900 */
[----:B------:R-:W3:Y:S02]  /*0480*/  LDG.E R23, desc[UR8][R20.64+0x4] ;  /* 0x0000040814177981 */ /* 0x000ee4000c1e1900 */
[----:B---3--:R-:W-:Y:S01]  /*0490*/  FFMA R26, R23, R26, R24 ;  /* 0x0000001a171a7223 */ /* 0x008fe20000000018 */
[----:B------:R-:W-:-:S04]  /*04a0*/  IMAD.WIDE.U32 R22, R25, 0x4, R16 ;  /* 0x0000000419167825 */ /* 0x000fc800078e0010 */
[----:B------:R2:W-:Y:S04]  /*04b0*/  STG.E desc[UR8][R14.64], R26 ;  /* 0x0000001a0e007986 */ /* 0x0005e8000c101908 */
[----:B------:R-:W3:Y:S04]  /*04c0*/  LDG.E R23, desc[UR8][R22.64] ;  /* 0x0000000816177981 */ /* 0x000ee8000c1e1900 */
[----:B-1----:R-:W3:Y:S01]  /*04d0*/  LDG.E R12, desc[UR8][R20.64+0x8] ;  /* 0x00000808140c7981 */ /* 0x002ee2000c1e1900 */
[----:B------:R-:W-:Y:S01]  /*04e0*/  IMAD.WIDE.U32 R16, R27, 0x4, R16 ;  /* 0x000000041b107825 */ /* 0x000fe200078e0010 */
[----:B------:R-:W-:-:S03]  /*04f0*/  IADD3 R6, PT, PT, R6, 0x8, RZ ;  /* 0x0000000806067810 */ /* 0x000fc60007ffe0ff */
[----:B---3--:R-:W-:-:S05]  /*0500*/  FFMA R28, R12, R23, R26 ;  /* 0x000000170c1c7223 */ /* 0x008fca000000001a */
[----:B------:R2:W-:Y:S04]  /*0510*/  STG.E desc[UR8][R14.64], R28 ;  /* 0x0000001c0e007986 */ /* 0x0005e8000c101908 */
[----:B------:R-:W3:Y:S04]  /*0520*/  LDG.E R12, desc[UR8][R20.64+0xc] ;  /* 0x00000c08140c7981 */ /* 0x000ee8000c1e1900 */
[----:B------:R-:W3:Y:S01]  /*0530*/  LDG.E R17, desc[UR8][R16.64] ;  /* 0x0000000810117981 */ /* 0x000ee2000c1e1900 */
[----:B------:R-:W-:Y:S02]  /*0540*/  ISETP.NE.AND P1, PT, R6, RZ, PT ;  /* 0x000000ff0600720c */ /* 0x000fe40003f25270 */
[----:B------:R-:W-:-:S02]  /*0550*/  LEA R8, R0, R8, 0x3 ;  /* 0x0000000800087211 */ /* 0x000fc400078e18ff */
[C---:B------:R-:W-:Y:S02]  /*0560*/  LEA R7, R0.reuse, R7, 0x3 ;  /* 0x0000000700077211 */ /* 0x040fe400078e18ff */
[C---:B------:R-:W-:Y:S02]  /*0570*/  LEA R9, R0.reuse, R9, 0x3 ;  /* 0x0000000900097211 */ /* 0x040fe400078e18ff */
[C---:B------:R-:W-:Y:S02]  /*0580*/  LEA R11, R0.reuse, R11, 0x3 ;  /* 0x0000000b000b7211 */ /* 0x040fe400078e18ff */
[C---:B------:R-:W-:Y:S02]  /*0590*/  LEA R13, R0.reuse, R13, 0x3 ;  /* 0x0000000d000d7211 */ /* 0x040fe400078e18ff */
[C---:B------:R-:W-:Y:S02]  /*05a0*/  LEA R25, R0.reuse, R25, 0x3 ;  /* 0x0000001900197211 */ /* 0x040fe400078e18ff */
[----:B------:R-:W-:-:S02]  /*05b0*/  LEA R27, R0, R27, 0x3 ;  /* 0x0000001b001b7211 */ /* 0x000fc400078e18ff */
[----:B------:R-:W-:Y:S02]  /*05c0*/  LEA R29, R0, R29, 0x3 ;  /* 0x0000001d001d7211 */ /* 0x000fe400078e18ff */
[----:B------:R-:W-:Y:S01]  /*05d0*/  IADD3 R10, PT, PT, R10, 0x8, RZ ;  /* 0x000000080a0a7810 */ /* 0x000fe20007ffe0ff */
[----:B---3--:R-:W-:-:S05]  /*05e0*/  FFMA R12, R12, R17, R28 ;  /* 0x000000110c0c7223 */ /* 0x008fca000000001c */
[----:B------:R2:W-:Y:S01]  /*05f0*/  STG.E desc[UR8][R14.64], R12 ;  /* 0x0000000c0e007986 */ /* 0x0005e2000c101908 */
[----:B------:R-:W-:Y:S05]  /*0600*/  @P1 BRA `(.L_x_1) ;  /* 0xfffffffc00201947 */ /* 0x000fea000383ffff */
.L_x_0:
[----:B------:R-:W-:Y:S05]  /*0610*/  @!P0 EXIT ;  /* 0x000000000000894d */ /* 0x000fea0003800000 */
[----:B------:R-:W-:Y:S02]  /*0620*/  ISETP.GE.U32.AND P0, PT, R4, 0x4, PT ;  /* 0x000000040400780c */ /* 0x000fe40003f06070 */
[----:B------:R-:W-:-:S04]  /*0630*/  LOP3.LUT R18, R0, 0x3, RZ, 0xc0, !PT ;  /* 0x0000000300127812 */ /* 0x000fc800078ec0ff */
[----:B------:R-:W-:-:S07]  /*0640*/  ISETP.NE.AND P1, PT, R18, RZ, PT ;  /* 0x000000ff1200720c */ /* 0x000fce0003f25270 */
[----:B------:R-:W-:Y:S06]  /*0650*/  @!P0 BRA `(.L_x_2) ;  /* 0x0000000000748947 */ /* 0x000fec0003800000 */
[----:B------:R-:W1:Y:S01]  /*0660*/  LDC.64 R6, c[0x0][0x388] ;  /* 0x0000e200ff067b82 */ /* 0x000e620000000a00 */
[----:B------:R-:W-:Y:S01]  /*0670*/  IADD3 R13, PT, PT, R2, R5, RZ ;  /* 0x00000005020d7210 */ /* 0x000fe20007ffe0ff */
[----:B------:R-:W-:-:S06]  /*0680*/  IMAD R17, R5, R0, R3 ;  /* 0x0000000005117224 */ /* 0x000fcc00078e0203 */
[----:B------:R-:W3:Y:S01]  /*0690*/  LDC.64 R8, c[0x0][0x380] ;  /* 0x0000e000ff087b82 */ /* 0x000ee20000000a00 */
[----:B-1----:R-:W-:-:S06]  /*06a0*/  IMAD.WIDE.U32 R10, R17, 0x4, R6 ;  /* 0x00000004110a7825 */ /* 0x002fcc00078e0006 */
[----:B------:R-:W4:Y:S01]  /*06b0*/  LDG.E R10, desc[UR8][R10.64] ;  /* 0x000000080a0a7981 */ /* 0x000f22000c1e1900 */
[----:B---3--:R-:W-:-:S05]  /*06c0*/  IMAD.WIDE R8, R13, 0x4, R8 ;  /* 0x000000040d087825 */ /* 0x008fca00078e0208 */
[----:B------:R-:W4:Y:S01]  /*06d0*/  LDG.E R13, desc[UR8][R8.64] ;  /* 0x00000008080d7981 */ /* 0x000f22000c1e1900 */
[----:B------:R-:W-:Y:S01]  /*06e0*/  IADD3 R17, PT, PT, R17, R0, RZ ;  /* 0x0000000011117210 */ /* 0x000fe20007ffe0ff */
[----:B----4-:R-:W-:-:S04]  /*06f0*/  FFMA R19, R13, R10, R12 ;  /* 0x0000000a0d137223 */ /* 0x010fc8000000000c */
[C---:B--2---:R-:W-:Y:S01]  /*0700*/  IMAD.WIDE.U32 R12, R17.reuse, 0x4, R6 ;  /* 0x00000004110c7825 */ /* 0x044fe200078e0006 */
[----:B------:R1:W-:Y:S05]  /*0710*/  STG.E desc[UR8][R14.64], R19 ;  /* 0x000000130e007986 */ /* 0x0003ea000c101908 */
[----:B------:R-:W2:Y:S04]  /*0720*/  LDG.E R12, desc[UR8][R12.64] ;  /* 0x000000080c0c7981 */ /* 0x000ea8000c1e1900 */
[----:B------:R-:W2:Y:S01]  /*0730*/  LDG.E R4, desc[UR8][R8.64+0x4] ;  /* 0x0000040808047981 */ /* 0x000ea2000c1e1900 */
[----:B------:R-:W-:-:S05]  /*0740*/  IADD3 R23, PT, PT, R17, R0, RZ ;  /* 0x0000000011177210 */ /* 0x000fca0007ffe0ff */
[----:B------:R-:W-:-:S04]  /*0750*/  IMAD.WIDE.U32 R16, R23, 0x4, R6 ;  /* 0x0000000417107825 */ /* 0x000fc800078e0006 */
[----:B--2---:R-:W-:-:S05]  /*0760*/  FFMA R21, R4, R12, R19 ;  /* 0x0000000c04157223 */ /* 0x004fca0000000013 */
[----:B------:R1:W-:Y:S04]  /*0770*/  STG.E desc[UR8][R14.64], R21 ;  /* 0x000000150e007986 */ /* 0x0003e8000c101908 */
        /* <DEDUP_REMOVED lines=8> */
[----:B------:R-:W-:Y:S01]  /*0800*/  IADD3 R5, PT, PT, R5, 0x4, RZ ;  /* 0x0000000405057810 */ /* 0x000fe20007ffe0ff */
[----:B--2---:R-:W-:-:S05]  /*0810*/  FFMA R12, R12, R6, R11 ;  /* 0x000000060c0c7223 */ /* 0x004fca000000000b */
[----:B------:R1:W-:Y:S02]  /*0820*/  STG.E desc[UR8][R14.64], R12 ;  /* 0x0000000c0e007986 */ /* 0x0003e4000c101908 */
.L_x_2:
[----:B------:R-:W-:Y:S05]  /*0830*/  @!P1 EXIT ;  /* 0x000000000000994d */ /* 0x000fea0003800000 */
[----:B------:R-:W-:Y:S02]  /*0840*/  ISETP.NE.AND P0, PT, R18, 0x1, PT ;  /* 0x000000011200780c */ /* 0x000fe40003f05270 */
[----:B------:R-:W-:-:S04]  /*0850*/  LOP3.LUT R4, R0, 0x1, RZ, 0xc0, !PT ;  /* 0x0000000100047812 */ /* 0x000fc800078ec0ff */
[----:B------:R-:W-:-:S07]  /*0860*/  ISETP.NE.U32.AND P1, PT, R4, 0x1, PT ;  /* 0x000000010400780c */ /* 0x000fce0003f25070 */
        /* <DEDUP_REMOVED lines=9> */
[----:B------:R-:W-:-:S05]  /*0900*/  IADD3 R17, PT, PT, R17, R0, RZ ;  /* 0x0000000011117210 */ /* 0x000fca0007ffe0ff */
[----:B------:R-:W-:-:S04]  /*0910*/  IMAD.WIDE.U32 R6, R17, 0x4, R6 ;  /* 0x0000000411067825 */ /* 0x000fc800078e0006 */
[----:B----4-:R-:W-:-:S05]  /*0920*/  FFMA R13, R13, R10, R12 ;  /* 0x0000000a0d0d7223 */ /* 0x010fca000000000c */
[----:B------:R3:W-:Y:S04]  /*0930*/  STG.E desc[UR8][R14.64], R13 ;  /* 0x0000000d0e007986 */ /* 0x0007e8000c101908 */
[----:B--2---:R-:W2:Y:S04]  /*0940*/  LDG.E R12, desc[UR8][R8.64+0x4] ;  /* 0x00000408080c7981 */ /* 0x004ea8000c1e1900 */
[----:B------:R-:W2:Y:S01]  /*0950*/  LDG.E R6, desc[UR8][R6.64] ;  /* 0x0000000806067981 */ /* 0x000ea2000c1e1900 */
[----:B------:R-:W-:Y:S01]  /*0960*/  IADD3 R5, PT, PT, R5, 0x2, RZ ;  /* 0x0000000205057810 */ /* 0x000fe20007ffe0ff */
[----:B--2---:R-:W-:-:S05]  /*0970*/  FFMA R12, R12, R6, R13 ;  /* 0x000000060c0c7223 */ /* 0x004fca000000000d */
[----:B------:R3:W-:Y:S02]  /*0980*/  STG.E desc[UR8][R14.64], R12 ;  /* 0x0000000c0e007986 */ /* 0x0007e4000c101908 */
.L_x_3:
[----:B------:R-:W-:Y:S05]  /*0990*/  @P1 EXIT ;  /* 0x000000000000194d */ /* 0x000fea0003800000 */
[----:B------:R-:W4:Y:S01]  /*09a0*/  LDC.64 R6, c[0x0][0x380] ;  /* 0x0000e000ff067b82 */ /* 0x000f220000000a00 */
[----:B-1----:R-:W-:Y:S01]  /*09b0*/  IADD3 R11, PT, PT, R2, R5, RZ ;  /* 0x00000005020b7210 */ /* 0x002fe20007ffe0ff */
[----:B------:R-:W-:-:S06]  /*09c0*/  IMAD R5, R5, R0, R3 ;  /* 0x0000000005057224 */ /* 0x000fcc00078e0203 */
[----:B------:R-:W1:Y:S01]  /*09d0*/  LDC.64 R8, c[0x0][0x388] ;  /* 0x0000e200ff087b82 */ /* 0x000e620000000a00 */
[----:B----4-:R-:W-:-:S06]  /*09e0*/  IMAD.WIDE R2, R11, 0x4, R6 ;  /* 0x000000040b027825 */ /* 0x010fcc00078e0206 */
[----:B------:R-:W4:Y:S01]  /*09f0*/  LDG.E R3, desc[UR8][R2.64] ;  /* 0x0000000802037981 */ /* 0x000f22000c1e1900 */
[----:B-1----:R-:W-:-:S06]  /*0a00*/  IMAD.WIDE.U32 R4, R5, 0x4, R8 ;  /* 0x0000000405047825 */ /* 0x002fcc00078e0008 */
[----:B------:R-:W4:Y:S02]  /*0a10*/  LDG.E R4, desc[UR8][R4.64] ;  /* 0x0000000804047981 */ /* 0x000f24000c1e1900 */
[----:B----4-:R-:W-:-:S05]  /*0a20*/  FFMA R7, R3, R4, R12 ;  /* 0x0000000403077223 */ /* 0x010fca000000000c */
[----:B------:R-:W-:Y:S01]  /*0a30*/  STG.E desc[UR8][R14.64], R7 ;  /* 0x000000070e007986 */ /* 0x000fe2000c101908 */
[----:B------:R-:W-:Y:S05]  /*0a40*/  EXIT ;  /* 0x000000000000794d */ /* 0x000fea0003800000 */
.L_x_4:
[----:B------:R-:W-:-:S00]  /*0a50*/  BRA `(.L_x_4) ;  /* 0xfffffffc00fc7947 */ /* 0x000fc0000383ffff */
[----:B------:R-:W-:-:S00]  /*0a60*/  NOP ;  /* 0x0000000000007918 */ /* 0x000fc00000000000 */
        /* <DEDUP_REMOVED lines=9> */
.L_x_5:


//--------------------- .nv.shared.reserved.0     --------------------------
	.section	.nv.shared.reserved.0,"aw",@nobits
	.weak		__nv_reservedSMEM_offset_0_alias
	.size		__nv_reservedSMEM_offset_0_alias, 0, 64
	.other		__nv_reservedSMEM_offset_0_alias,@"STO_CUDA_RESERVED_SHARED STV_DEFAULT"
__nv_reservedSMEM_offset_0_alias:
	.zero		0
	.zero		64


//--------------------- .nv.constant0._Z25MatrixMultiplicationNaivePfS_S_i --------------------------
	.section	.nv.constant0._Z25MatrixMultiplicationNaivePfS_S_i,"a",@progbits
	.sectionflags	@""
	.align	4
.nv.constant0._Z25MatrixMultiplicationNaivePfS_S_i:
	.zero		924


//--------------------- SYMBOLS --------------------------

	.type		.nv.reservedSmem.offset0,@object
	.size		.nv.reservedSmem.offset0,0x4
